	.headerflags	@"EF_CUDA_TEXMODE_UNIFIED EF_CUDA_64BIT_ADDRESS EF_CUDA_ACCELERATORS EF_CUDA_SM90 EF_CUDA_VIRTUAL_SM(EF_CUDA_SM90)"
	.elftype	@"ET_EXEC"


//--------------------- .nv.info                  --------------------------
	.section	.nv.info,"",@"SHT_CUDA_INFO"
	.align	4


	//----- nvinfo : EIATTR_REGCOUNT
	.align		4
        /*0000*/ 	.byte	0x04, 0x2f
        /*0002*/ 	.short	(.L_1 - .L_0)
	.align		4
.L_0:
        /*0004*/ 	.word	index@(triton_poi_fused__unsafe_index_add_mul_sub_9)
        /*0008*/ 	.word	0x0000001e


	//----- nvinfo : EIATTR_MIN_STACK_SIZE
	.align		4
.L_1:
        /*000c*/ 	.byte	0x04, 0x12
        /*000e*/ 	.short	(.L_3 - .L_2)
	.align		4
.L_2:
        /*0010*/ 	.word	index@(triton_poi_fused__unsafe_index_add_mul_sub_9)
        /*0014*/ 	.word	0x00000000


	//----- nvinfo : EIATTR_FRAME_SIZE
	.align		4
.L_3:
        /*0018*/ 	.byte	0x04, 0x11
        /*001a*/ 	.short	(.L_5 - .L_4)
	.align		4
.L_4:
        /*001c*/ 	.word	index@(triton_poi_fused__unsafe_index_add_mul_sub_9)
        /*0020*/ 	.word	0x00000000


	//----- nvinfo : EIATTR_MIN_STACK_SIZE
	.align		4
.L_5:
        /*0024*/ 	.byte	0x04, 0x12
        /*0026*/ 	.short	(.L_7 - .L_6)
	.align		4
.L_6:
        /*0028*/ 	.word	index@(triton_poi_fused__unsafe_index_add_mul_sub_9)
        /*002c*/ 	.word	0x00000000
.L_7:


//--------------------- .nv.info.triton_poi_fused__unsafe_index_add_mul_sub_9 --------------------------
	.section	.nv.info.triton_poi_fused__unsafe_index_add_mul_sub_9,"",@"SHT_CUDA_INFO"
	.sectionflags	@""
	.align	4


	//----- nvinfo : EIATTR_CUDA_API_VERSION
	.align		4
        /*0000*/ 	.byte	0x04, 0x37
        /*0002*/ 	.short	(.L_9 - .L_8)
.L_8:
        /*0004*/ 	.word	0x0000007c


	//----- nvinfo : EIATTR_KPARAM_INFO
	.align		4
.L_9:
        /*0008*/ 	.byte	0x04, 0x17
        /*000a*/ 	.short	(.L_11 - .L_10)
.L_10:
        /*000c*/ 	.word	0x00000000
        /*0010*/ 	.short	0x0008
        /*0012*/ 	.short	0x0040
        /*0014*/ 	.byte	0x00, 0xf0, 0x11, 0x00


	//----- nvinfo : EIATTR_KPARAM_INFO
	.align		4
.L_11:
        /*0018*/ 	.byte	0x04, 0x17
        /*001a*/ 	.short	(.L_13 - .L_12)
.L_12:
        /*001c*/ 	.word	0x00000000
        /*0020*/ 	.short	0x0007
        /*0022*/ 	.short	0x0038
        /*0024*/ 	.byte	0x00, 0xf4, 0x21, 0x00


	//----- nvinfo : EIATTR_KPARAM_INFO
	.align		4
.L_13:
        /*0028*/ 	.byte	0x04, 0x17
        /*002a*/ 	.short	(.L_15 - .L_14)
.L_14:
        /*002c*/ 	.word	0x00000000
        /*0030*/ 	.short	0x0006
        /*0032*/ 	.short	0x0030
        /*0034*/ 	.byte	0x00, 0xf4, 0x21, 0x00


	//----- nvinfo : EIATTR_KPARAM_INFO
	.align		4
.L_15:
        /*0038*/ 	.byte	0x04, 0x17
        /*003a*/ 	.short	(.L_17 - .L_16)
.L_16:
        /*003c*/ 	.word	0x00000000
        /*0040*/ 	.short	0x0005
        /*0042*/ 	.short	0x0028
        /*0044*/ 	.byte	0x00, 0xf4, 0x21, 0x00


	//----- nvinfo : EIATTR_KPARAM_INFO
	.align		4
.L_17:
        /*0048*/ 	.byte	0x04, 0x17
        /*004a*/ 	.short	(.L_19 - .L_18)
.L_18:
        /*004c*/ 	.word	0x00000000
        /*0050*/ 	.short	0x0004
        /*0052*/ 	.short	0x0020
        /*0054*/ 	.byte	0x00, 0xf4, 0x21, 0x00


	//----- nvinfo : EIATTR_KPARAM_INFO
	.align		4
.L_19:
        /*0058*/ 	.byte	0x04, 0x17
        /*005a*/ 	.short	(.L_21 - .L_20)
.L_20:
        /*005c*/ 	.word	0x00000000
        /*0060*/ 	.short	0x0003
        /*0062*/ 	.short	0x0018
        /*0064*/ 	.byte	0x00, 0xf4, 0x21, 0x00


	//----- nvinfo : EIATTR_KPARAM_INFO
	.align		4
.L_21:
        /*0068*/ 	.byte	0x04, 0x17
        /*006a*/ 	.short	(.L_23 - .L_22)
.L_22:
        /*006c*/ 	.word	0x00000000
        /*0070*/ 	.short	0x0002
        /*0072*/ 	.short	0x0010
        /*0074*/ 	.byte	0x00, 0xf4, 0x21, 0x00


	//----- nvinfo : EIATTR_KPARAM_INFO
	.align		4
.L_23:
        /*0078*/ 	.byte	0x04, 0x17
        /*007a*/ 	.short	(.L_25 - .L_24)
.L_24:
        /*007c*/ 	.word	0x00000000
        /*0080*/ 	.short	0x0001
        /*0082*/ 	.short	0x0008
        /*0084*/ 	.byte	0x00, 0xf4, 0x21, 0x00


	//----- nvinfo : EIATTR_KPARAM_INFO
	.align		4
.L_25:
        /*0088*/ 	.byte	0x04, 0x17
        /*008a*/ 	.short	(.L_27 - .L_26)
.L_26:
        /*008c*/ 	.word	0x00000000
        /*0090*/ 	.short	0x0000
        /*0092*/ 	.short	0x0000
        /*0094*/ 	.byte	0x00, 0xf4, 0x21, 0x00


	//----- nvinfo : EIATTR_SPARSE_MMA_MASK
	.align		4
.L_27:
        /*0098*/ 	.byte	0x03, 0x50
        /*009a*/ 	.short	0x0000


	//----- nvinfo : EIATTR_MAXREG_COUNT
	.align		4
        /*009c*/ 	.byte	0x03, 0x1b
        /*009e*/ 	.short	0x00ff


	//----- nvinfo : EIATTR_EXIT_INSTR_OFFSETS
	.align		4
        /*00a0*/ 	.byte	0x04, 0x1c
        /*00a2*/ 	.short	(.L_29 - .L_28)


	//   ....[0]....
.L_28:
        /*00a4*/ 	.word	0x000007a0


	//----- nvinfo : EIATTR_REQNTID
	.align		4
.L_29:
        /*00a8*/ 	.byte	0x04, 0x10
        /*00aa*/ 	.short	(.L_31 - .L_30)
.L_30:
        /*00ac*/ 	.word	0x00000100
        /*00b0*/ 	.word	0x00000001
        /*00b4*/ 	.word	0x00000001


	//----- nvinfo : EIATTR_CBANK_PARAM_SIZE
	.align		4
.L_31:
        /*00b8*/ 	.byte	0x03, 0x19
        /*00ba*/ 	.short	0x0044


	//----- nvinfo : EIATTR_PARAM_CBANK
	.align		4
        /*00bc*/ 	.byte	0x04, 0x0a
        /*00be*/ 	.short	(.L_33 - .L_32)
	.align		4
.L_32:
        /*00c0*/ 	.word	index@(.nv.constant0.triton_poi_fused__unsafe_index_add_mul_sub_9)
        /*00c4*/ 	.short	0x0210
        /*00c6*/ 	.short	0x0044


	//----- nvinfo : EIATTR_SW_WAR
	.align		4
.L_33:
        /*00c8*/ 	.byte	0x04, 0x36
        /*00ca*/ 	.short	(.L_35 - .L_34)
.L_34:
        /*00cc*/ 	.word	0x00000008
.L_35:


//--------------------- .nv.callgraph             --------------------------
	.section	.nv.callgraph,"",@"SHT_CUDA_CALLGRAPH"
	.align	4
	.sectionentsize	8
	.align		4
        /*0000*/ 	.word	0x00000000
	.align		4
        /*0004*/ 	.word	0xffffffff
	.align		4
        /*0008*/ 	.word	0x00000000
	.align		4
        /*000c*/ 	.word	0xfffffffe
	.align		4
        /*0010*/ 	.word	0x00000000
	.align		4
        /*0014*/ 	.word	0xfffffffd
	.align		4
        /*0018*/ 	.word	0x00000000
	.align		4
        /*001c*/ 	.word	0xfffffffc


//--------------------- .text.triton_poi_fused__unsafe_index_add_mul_sub_9 --------------------------
	.section	.text.triton_poi_fused__unsafe_index_add_mul_sub_9,"ax",@progbits
	.align	128
        .global         triton_poi_fused__unsafe_index_add_mul_sub_9
        .type           triton_poi_fused__unsafe_index_add_mul_sub_9,@function
        .size           triton_poi_fused__unsafe_index_add_mul_sub_9,(.L_x_1 - triton_poi_fused__unsafe_index_add_mul_sub_9)
        .other          triton_poi_fused__unsafe_index_add_mul_sub_9,@"STO_CUDA_ENTRY STV_DEFAULT"
triton_poi_fused__unsafe_index_add_mul_sub_9:
.text.triton_poi_fused__unsafe_index_add_mul_sub_9:
[----:B------:R-:W-:Y:S01]  /*0000*/  LDC R1, c[0x0][0x28] ;  /* 0x00000a00ff017b82 */ /* 0x000fe20000000800 */
[----:B------:R-:W1:Y:S07]  /*0010*/  S2R R2, SR_TID.X ;  /* 0x0000000000027919 */ /* 0x000e6e0000002100 */
[----:B------:R-:W2:Y:S01]  /*0020*/  LDC.64 R16, c[0x0][0x218] ;  /* 0x00008600ff107b82 */ /* 0x000ea20000000a00 */
[----:B------:R-:W-:Y:S01]  /*0030*/  ULDC.64 UR4, c[0x0][0x208] ;  /* 0x0000820000047ab9 */ /* 0x000fe20000000a00 */
[----:B------:R-:W-:Y:S01]  /*0040*/  ULDC.64 UR6, c[0x0][0x228] ;  /* 0x00008a0000067ab9 */ /* 0x000fe20000000a00 */
[----:B------:R-:W3:Y:S05]  /*0050*/  S2R R0, SR_CTAID.X ;  /* 0x0000000000007919 */ /* 0x000eea0000002500 */
[----:B------:R-:W4:Y:S01]  /*0060*/  LDC.64 R12, c[0x0][0x220] ;  /* 0x00008800ff0c7b82 */ /* 0x000f220000000a00 */
[----:B-1----:R-:W-:-:S05]  /*0070*/  IMAD.SHL.U32 R2, R2, 0x2, RZ ;  /* 0x0000000202027824 */ /* 0x002fca00078e00ff */
[----:B------:R-:W-:-:S05]  /*0080*/  LOP3.LUT R3, R2, 0x1fe, RZ, 0xc0, !PT ;  /* 0x000001fe02037812 */ /* 0x000fca00078ec0ff */
[----:B---3--:R-:W-:-:S05]  /*0090*/  IMAD R4, R0, 0x200, R3 ;  /* 0x0000020000047824 */ /* 0x008fca00078e0203 */
[----:B------:R-:W-:-:S04]  /*00a0*/  SHF.R.S32.HI R3, RZ, 0x1f, R4 ;  /* 0x0000001fff037819 */ /* 0x000fc80000011404 */
[----:B------:R-:W-:-:S04]  /*00b0*/  LEA.HI R6, R3, R4, RZ, 0x4 ;  /* 0x0000000403067211 */ /* 0x000fc800078f20ff */
[----:B------:R-:W-:Y:S02]  /*00c0*/  SHF.R.S32.HI R5, RZ, 0x4, R6 ;  /* 0x00000004ff057819 */ /* 0x000fe40000011406 */
[----:B------:R-:W-:Y:S02]  /*00d0*/  LOP3.LUT R7, R6, 0xfffffff0, RZ, 0xc0, !PT ;  /* 0xfffffff006077812 */ /* 0x000fe400078ec0ff */
[----:B------:R-:W-:-:S04]  /*00e0*/  LEA.HI R2, R5, R5, RZ, 0x4 ;  /* 0x0000000505027211 */ /* 0x000fc800078f20ff */
[----:B------:R-:W-:Y:S02]  /*00f0*/  LOP3.LUT R8, R2, 0xfffffff0, RZ, 0xc0, !PT ;  /* 0xfffffff002087812 */ /* 0x000fe400078ec0ff */
[----:B------:R-:W1:Y:S03]  /*0100*/  LDC.64 R2, c[0x0][0x240] ;  /* 0x00009000ff027b82 */ /* 0x000e660000000a00 */
[----:B------:R-:W-:-:S04]  /*0110*/  IMAD.IADD R5, R5, 0x1, -R8 ;  /* 0x0000000105057824 */ /* 0x000fc800078e0a08 */
[----:B--2---:R-:W-:Y:S01]  /*0120*/  IMAD.WIDE R16, R5, 0x8, R16 ;  /* 0x0000000805107825 */ /* 0x004fe200078e0210 */
[----:B------:R-:W2:Y:S05]  /*0130*/  LDC.64 R8, c[0x0][0x230] ;  /* 0x00008c00ff087b82 */ /* 0x000eaa0000000a00 */
[----:B------:R-:W3:Y:S01]  /*0140*/  LDG.E.EL.64 R16, desc[UR4][R16.64] ;  /* 0x0000000410107981 */ /* 0x000ee2000c2e1b00 */
[----:B------:R-:W-:-:S04]  /*0150*/  IMAD.IADD R6, R4, 0x1, -R7 ;  /* 0x0000000104067824 */ /* 0x000fc800078e0a07 */
[----:B----4-:R-:W-:-:S04]  /*0160*/  IMAD.WIDE R12, R6, 0x8, R12 ;  /* 0x00000008060c7825 */ /* 0x010fc800078e020c */
[----:B-1----:R-:W-:Y:S02]  /*0170*/  IMAD.WIDE R2, R5, 0x8, R2 ;  /* 0x0000000805027825 */ /* 0x002fe400078e0202 */
[----:B------:R-:W4:Y:S04]  /*0180*/  LDG.E.EL.128 R12, desc[UR4][R12.64] ;  /* 0x000000040c0c7981 */ /* 0x000f28000c2e1d00 */
[----:B------:R-:W5:Y:S01]  /*0190*/  LDG.E.EL.64 R2, desc[UR4][R2.64] ;  /* 0x0000000402027981 */ /* 0x000f62000c2e1b00 */
[----:B--2---:R-:W-:-:S06]  /*01a0*/  IMAD.WIDE R8, R6, 0x8, R8 ;  /* 0x0000000806087825 */ /* 0x004fcc00078e0208 */
[----:B------:R-:W2:Y:S01]  /*01b0*/  LDG.E.EL.128 R8, desc[UR4][R8.64] ;  /* 0x0000000408087981 */ /* 0x000ea2000c2e1d00 */
[----:B------:R-:W-:Y:S02]  /*01c0*/  SHF.R.S32.HI R0, RZ, 0x16, R0 ;  /* 0x00000016ff007819 */ /* 0x000fe40000011400 */
[----:B---3--:R-:W-:-:S04]  /*01d0*/  SHF.R.U32.HI R7, RZ, 0x1c, R17 ;  /* 0x0000001cff077819 */ /* 0x008fc80000011611 */
[----:B------:R-:W-:-:S04]  /*01e0*/  LOP3.LUT R7, R7, 0x8, RZ, 0xc0, !PT ;  /* 0x0000000807077812 */ /* 0x000fc800078ec0ff */
[----:B------:R-:W-:Y:S02]  /*01f0*/  IADD3 R16, P0, R16, R7, RZ ;  /* 0x0000000710107210 */ /* 0x000fe40007f1e0ff */
[----:B----4-:R-:W-:-:S03]  /*0200*/  SHF.R.U32.HI R18, RZ, 0x1a, R13 ;  /* 0x0000001aff127819 */ /* 0x010fc6000001160d */
[----:B------:R-:W-:Y:S01]  /*0210*/  IMAD.X R17, RZ, RZ, R17, P0 ;  /* 0x000000ffff117224 */ /* 0x000fe200000e0611 */
[----:B------:R-:W-:Y:S02]  /*0220*/  LEA R21, P0, R12, UR6, 0x2 ;  /* 0x000000060c157c11 */ /* 0x000fe4000f8010ff */
[----:B------:R-:W-:Y:S02]  /*0230*/  LOP3.LUT R18, R18, 0x20, RZ, 0xc0, !PT ;  /* 0x0000002012127812 */ /* 0x000fe400078ec0ff */
[----:B-----5:R-:W-:Y:S02]  /*0240*/  SHF.R.U32.HI R19, RZ, 0x1c, R3 ;  /* 0x0000001cff137819 */ /* 0x020fe40000011603 */
[----:B------:R-:W-:Y:S02]  /*0250*/  LEA.HI.X R13, R12, UR7, R13, 0x2, P0 ;  /* 0x000000070c0d7c11 */ /* 0x000fe400080f140d */
[----:B------:R-:W-:Y:S02]  /*0260*/  SHF.R.U32.HI R12, RZ, 0x1a, R15 ;  /* 0x0000001aff0c7819 */ /* 0x000fe4000001160f */
[----:B------:R-:W-:-:S02]  /*0270*/  LOP3.LUT R19, R19, 0x8, RZ, 0xc0, !PT ;  /* 0x0000000813137812 */ /* 0x000fc400078ec0ff */
[----:B------:R-:W-:Y:S02]  /*0280*/  LEA R7, P1, R14, UR6, 0x2 ;  /* 0x000000060e077c11 */ /* 0x000fe4000f8210ff */
[----:B------:R-:W-:Y:S02]  /*0290*/  LOP3.LUT R12, R12, 0x20, RZ, 0xc0, !PT ;  /* 0x000000200c0c7812 */ /* 0x000fe400078ec0ff */
[----:B------:R-:W-:Y:S02]  /*02a0*/  IADD3 R18, P0, R18, R21, RZ ;  /* 0x0000001512127210 */ /* 0x000fe40007f1e0ff */
[----:B------:R-:W-:Y:S02]  /*02b0*/  IADD3 R2, P2, R2, R19, RZ ;  /* 0x0000001302027210 */ /* 0x000fe40007f5e0ff */
[----:B------:R-:W-:Y:S02]  /*02c0*/  LEA.HI.X R15, R14, UR7, R15, 0x2, P1 ;  /* 0x000000070e0f7c11 */ /* 0x000fe400088f140f */
[----:B------:R-:W-:Y:S01]  /*02d0*/  SGXT R19, R0, 0x1 ;  /* 0x000000010013781a */ /* 0x000fe20000000200 */
[----:B------:R-:W-:Y:S01]  /*02e0*/  IMAD.X R3, RZ, RZ, R3, P2 ;  /* 0x000000ffff037224 */ /* 0x000fe200010e0603 */
[----:B------:R-:W-:Y:S01]  /*02f0*/  IADD3 R12, P1, R12, R7, RZ ;  /* 0x000000070c0c7210 */ /* 0x000fe20007f3e0ff */
[----:B------:R-:W-:Y:S01]  /*0300*/  IMAD.X R7, RZ, RZ, R13, P0 ;  /* 0x000000ffff077224 */ /* 0x000fe200000e060d */
[C---:B------:R-:W-:Y:S01]  /*0310*/  SHF.L.U64.HI R0, R16.reuse, 0x5, R17 ;  /* 0x0000000510007819 */ /* 0x040fe20000010211 */
[----:B------:R-:W-:Y:S01]  /*0320*/  IMAD.SHL.U32 R16, R16, 0x20, RZ ;  /* 0x0000002010107824 */ /* 0x000fe200078e00ff */
[----:B------:R-:W-:Y:S01]  /*0330*/  LEA.HI R19, R19, R4, RZ, 0x8 ;  /* 0x0000000413137211 */ /* 0x000fe200078f40ff */
[C---:B------:R-:W-:Y:S01]  /*0340*/  IMAD.SHL.U32 R13, R2.reuse, 0x20, RZ ;  /* 0x00000020020d7824 */ /* 0x040fe200078e00ff */
[----:B------:R-:W-:Y:S01]  /*0350*/  SHF.L.U64.HI R22, R2, 0x5, R3 ;  /* 0x0000000502167819 */ /* 0x000fe20000010203 */
[----:B------:R-:W-:Y:S01]  /*0360*/  IMAD.X R15, RZ, RZ, R15, P1 ;  /* 0x000000ffff0f7224 */ /* 0x000fe200008e060f */
[----:B------:R-:W-:-:S02]  /*0370*/  IADD3 R24, P0, R16, R18, RZ ;  /* 0x0000001210187210 */ /* 0x000fc40007f1e0ff */
[----:B------:R-:W-:Y:S02]  /*0380*/  IADD3 R18, P2, R13, R18, RZ ;  /* 0x000000120d127210 */ /* 0x000fe40007f5e0ff */
[----:B------:R-:W-:Y:S02]  /*0390*/  SHF.R.S32.HI R23, RZ, 0x8, R19 ;  /* 0x00000008ff177819 */ /* 0x000fe40000011413 */
[----:B------:R-:W-:Y:S01]  /*03a0*/  IADD3 R20, P1, R12, R16, RZ ;  /* 0x000000100c147210 */ /* 0x000fe20007f3e0ff */
[----:B------:R-:W-:Y:S01]  /*03b0*/  IMAD.X R19, R22, 0x1, R7, P2 ;  /* 0x0000000116137824 */ /* 0x000fe200010e0607 */
[----:B--2---:R-:W-:Y:S01]  /*03c0*/  SHF.R.U32.HI R26, RZ, 0x1a, R9 ;  /* 0x0000001aff1a7819 */ /* 0x004fe20000011609 */
[----:B------:R-:W-:Y:S01]  /*03d0*/  IMAD.SHL.U32 R23, R23, 0x40, RZ ;  /* 0x0000004017177824 */ /* 0x000fe200078e00ff */
[----:B------:R-:W-:Y:S01]  /*03e0*/  SHF.R.U32.HI R14, RZ, 0x1a, R11 ;  /* 0x0000001aff0e7819 */ /* 0x000fe2000001160b */
[----:B------:R-:W-:Y:S01]  /*03f0*/  IMAD.X R21, R15, 0x1, R0, P1 ;  /* 0x000000010f157824 */ /* 0x000fe200008e0600 */
[----:B------:R-:W-:Y:S01]  /*0400*/  IADD3.X R25, R0, R7, RZ, P0, !PT ;  /* 0x0000000700197210 */ /* 0x000fe200007fe4ff */
[----:B------:R-:W-:Y:S01]  /*0410*/  IMAD.WIDE R18, R23, 0x4, R18 ;  /* 0x0000000417127825 */ /* 0x000fe200078e0212 */
[----:B------:R-:W-:-:S03]  /*0420*/  LEA R17, P1, R10, UR6, 0x2 ;  /* 0x000000060a117c11 */ /* 0x000fc6000f8210ff */
[C---:B------:R-:W-:Y:S01]  /*0430*/  IMAD.WIDE R20, R23.reuse, 0x4, R20 ;  /* 0x0000000417147825 */ /* 0x040fe200078e0214 */
[----:B------:R1:W2:Y:S01]  /*0440*/  LDG.E.EL R3, desc[UR4][R18.64] ;  /* 0x0000000412037981 */ /* 0x0002a2000c2e1900 */
[----:B------:R-:W-:Y:S02]  /*0450*/  LEA R27, P0, R8, UR6, 0x2 ;  /* 0x00000006081b7c11 */ /* 0x000fe4000f8010ff */
[----:B------:R-:W-:Y:S01]  /*0460*/  LOP3.LUT R26, R26, 0x20, RZ, 0xc0, !PT ;  /* 0x000000201a1a7812 */ /* 0x000fe200078ec0ff */
[----:B------:R3:W4:Y:S01]  /*0470*/  LDG.E.EL R2, desc[UR4][R20.64] ;  /* 0x0000000414027981 */ /* 0x000722000c2e1900 */
[----:B------:R-:W-:Y:S01]  /*0480*/  LOP3.LUT R14, R14, 0x20, RZ, 0xc0, !PT ;  /* 0x000000200e0e7812 */ /* 0x000fe200078ec0ff */
[----:B------:R-:W-:Y:S01]  /*0490*/  IMAD.WIDE R24, R23, 0x4, R24 ;  /* 0x0000000417187825 */ /* 0x000fe200078e0218 */
[----:B------:R-:W-:Y:S01]  /*04a0*/  LEA.HI.X R11, R10, UR7, R11, 0x2, P1 ;  /* 0x000000070a0b7c11 */ /* 0x000fe200088f140b */
[----:B-1----:R-:W1:Y:S01]  /*04b0*/  LDC.64 R18, c[0x0][0x238] ;  /* 0x00008e00ff127b82 */ /* 0x002e620000000a00 */
[----:B------:R-:W-:-:S02]  /*04c0*/  LEA.HI.X R9, R8, UR7, R9, 0x2, P0 ;  /* 0x0000000708097c11 */ /* 0x000fc400080f1409 */
[----:B------:R-:W5:Y:S01]  /*04d0*/  LDG.E.EL R7, desc[UR4][R24.64] ;  /* 0x0000000418077981 */ /* 0x000f62000c2e1900 */
[----:B------:R-:W-:Y:S02]  /*04e0*/  IADD3 R10, P4, R26, R27, RZ ;  /* 0x0000001b1a0a7210 */ /* 0x000fe40007f9e0ff */
[----:B---3--:R-:W-:Y:S02]  /*04f0*/  IADD3 R20, P5, R13, R12, RZ ;  /* 0x0000000c0d147210 */ /* 0x008fe40007fbe0ff */
[----:B------:R-:W-:Y:S02]  /*0500*/  IADD3 R8, P3, R14, R17, RZ ;  /* 0x000000110e087210 */ /* 0x000fe40007f7e0ff */
[----:B------:R-:W-:Y:S01]  /*0510*/  IADD3 R14, P2, R10, R16, RZ ;  /* 0x000000100a0e7210 */ /* 0x000fe20007f5e0ff */
[----:B------:R-:W-:Y:S01]  /*0520*/  IMAD.X R21, R22, 0x1, R15, P5 ;  /* 0x0000000116157824 */ /* 0x000fe200028e060f */
[----:B------:R-:W-:Y:S02]  /*0530*/  IADD3 R12, P1, R13, R10, RZ ;  /* 0x0000000a0d0c7210 */ /* 0x000fe40007f3e0ff */
[----:B------:R-:W-:-:S02]  /*0540*/  IADD3 R10, P0, R8, R16, RZ ;  /* 0x00000010080a7210 */ /* 0x000fc40007f1e0ff */
[----:B------:R-:W-:Y:S01]  /*0550*/  IADD3 R8, P5, R13, R8, RZ ;  /* 0x000000080d087210 */ /* 0x000fe20007fbe0ff */
[----:B------:R-:W3:Y:S01]  /*0560*/  LDC.64 R16, c[0x0][0x248] ;  /* 0x00009200ff107b82 */ /* 0x000ee20000000a00 */
[----:B------:R-:W-:Y:S01]  /*0570*/  IMAD.X R13, RZ, RZ, R9, P4 ;  /* 0x000000ffff0d7224 */ /* 0x000fe200020e0609 */
[----:B------:R-:W-:-:S03]  /*0580*/  IADD3.X R9, RZ, R11, RZ, P3, !PT ;  /* 0x0000000bff097210 */ /* 0x000fc60001ffe4ff */
[--C-:B------:R-:W-:Y:S02]  /*0590*/  IMAD.X R15, R13, 0x1, R0.reuse, P2 ;  /* 0x000000010d0f7824 */ /* 0x100fe400010e0600 */
[C---:B------:R-:W-:Y:S02]  /*05a0*/  IMAD.X R13, R22.reuse, 0x1, R13, P1 ;  /* 0x00000001160d7824 */ /* 0x040fe400008e060d */
[----:B------:R-:W-:Y:S02]  /*05b0*/  IMAD.X R11, R9, 0x1, R0, P0 ;  /* 0x00000001090b7824 */ /* 0x000fe400000e0600 */
[----:B------:R-:W-:Y:S02]  /*05c0*/  IMAD.X R9, R22, 0x1, R9, P5 ;  /* 0x0000000116097824 */ /* 0x000fe400028e0609 */
[----:B------:R-:W-:-:S04]  /*05d0*/  IMAD.WIDE R12, R23, 0x4, R12 ;  /* 0x00000004170c7825 */ /* 0x000fc800078e020c */
[C---:B------:R-:W-:Y:S02]  /*05e0*/  IMAD.WIDE R20, R23.reuse, 0x4, R20 ;  /* 0x0000000417147825 */ /* 0x040fe400078e0214 */
[----:B------:R-:W2:Y:S02]  /*05f0*/  LDG.E.EL R12, desc[UR4][R12.64] ;  /* 0x000000040c0c7981 */ /* 0x000ea4000c2e1900 */
[C---:B------:R-:W-:Y:S02]  /*0600*/  IMAD.WIDE R14, R23.reuse, 0x4, R14 ;  /* 0x00000004170e7825 */ /* 0x040fe400078e020e */
[----:B------:R-:W4:Y:S02]  /*0610*/  LDG.E.EL R20, desc[UR4][R20.64] ;  /* 0x0000000414147981 */ /* 0x000f24000c2e1900 */
[C---:B------:R-:W-:Y:S02]  /*0620*/  IMAD.WIDE R10, R23.reuse, 0x4, R10 ;  /* 0x00000004170a7825 */ /* 0x040fe400078e020a */
[----:B------:R-:W5:Y:S02]  /*0630*/  LDG.E.EL R14, desc[UR4][R14.64] ;  /* 0x000000040e0e7981 */ /* 0x000f64000c2e1900 */
[----:B------:R-:W-:-:S02]  /*0640*/  IMAD.WIDE R8, R23, 0x4, R8 ;  /* 0x0000000417087825 */ /* 0x000fc400078e0208 */
[----:B------:R-:W4:Y:S02]  /*0650*/  LDG.E.EL R11, desc[UR4][R10.64] ;  /* 0x000000040a0b7981 */ /* 0x000f24000c2e1900 */
[----:B-1----:R-:W-:Y:S02]  /*0660*/  IMAD.WIDE R18, R6, 0x4, R18 ;  /* 0x0000000406127825 */ /* 0x002fe400078e0212 */
[----:B------:R-:W4:Y:S04]  /*0670*/  LDG.E.EL R9, desc[UR4][R8.64] ;  /* 0x0000000408097981 */ /* 0x000f28000c2e1900 */
[----:B------:R-:W4:Y:S01]  /*0680*/  LDG.E.EL.64 R18, desc[UR4][R18.64] ;  /* 0x0000000412127981 */ /* 0x000f22000c2e1b00 */
[----:B---3--:R-:W-:Y:S02]  /*0690*/  IMAD.WIDE R22, R5, 0x4, R16 ;  /* 0x0000000405167825 */ /* 0x008fe400078e0210 */
[----:B------:R-:W1:Y:S04]  /*06a0*/  LDC.64 R16, c[0x0][0x210] ;  /* 0x00008400ff107b82 */ /* 0x000e680000000a00 */
[----:B------:R-:W3:Y:S01]  /*06b0*/  LDG.E.EL R22, desc[UR4][R22.64] ;  /* 0x0000000416167981 */ /* 0x000ee2000c2e1900 */
[----:B-1----:R-:W-:-:S04]  /*06c0*/  IMAD.WIDE R16, R4, 0x4, R16 ;  /* 0x0000000404107825 */ /* 0x002fc800078e0210 */
[----:B--2---:R-:W-:Y:S01]  /*06d0*/  FADD R0, -R3, R12 ;  /* 0x0000000c03007221 */ /* 0x004fe20000000100 */
[----:B-----5:R-:W-:Y:S01]  /*06e0*/  FADD R5, -R7, R14 ;  /* 0x0000000e07057221 */ /* 0x020fe20000000100 */
[----:B----4-:R-:W-:Y:S01]  /*06f0*/  FADD R6, -R2, R11 ;  /* 0x0000000b02067221 */ /* 0x010fe20000000100 */
[----:B------:R-:W-:Y:S01]  /*0700*/  FADD R15, -R20, R9 ;  /* 0x00000009140f7221 */ /* 0x000fe20000000100 */
[C---:B------:R-:W-:Y:S01]  /*0710*/  FFMA R0, R18.reuse, R0, R3 ;  /* 0x0000000012007223 */ /* 0x040fe20000000003 */
[----:B------:R-:W-:Y:S01]  /*0720*/  FFMA R5, R18, R5, R7 ;  /* 0x0000000512057223 */ /* 0x000fe20000000007 */
[C---:B------:R-:W-:Y:S01]  /*0730*/  FFMA R3, R19.reuse, R6, R2 ;  /* 0x0000000613037223 */ /* 0x040fe20000000002 */
[----:B------:R-:W-:Y:S02]  /*0740*/  FFMA R20, R19, R15, R20 ;  /* 0x0000000f13147223 */ /* 0x000fe40000000014 */
[----:B------:R-:W-:Y:S02]  /*0750*/  FADD R0, -R5, R0 ;  /* 0x0000000005007221 */ /* 0x000fe40000000100 */
[----:B------:R-:W-:-:S02]  /*0760*/  FADD R20, -R3, R20 ;  /* 0x0000001403147221 */ /* 0x000fc40000000100 */
[C---:B---3--:R-:W-:Y:S02]  /*0770*/  FFMA R2, R22.reuse, R0, R5 ;  /* 0x0000000016027223 */ /* 0x048fe40000000005 */
[----:B------:R-:W-:-:S05]  /*0780*/  FFMA R3, R22, R20, R3 ;  /* 0x0000001416037223 */ /* 0x000fca0000000003 */
[----:B------:R-:W-:Y:S01]  /*0790*/  STG.E.64 desc[UR4][R16.64], R2 ;  /* 0x0000000210007986 */ /* 0x000fe2000c101b04 */
[----:B------:R-:W-:Y:S05]  /*07a0*/  EXIT ;  /* 0x000000000000794d */ /* 0x000fea0003800000 */
.L_x_0:
[----:B------:R-:W-:-:S00]  /*07b0*/  BRA `(.L_x_0) ;  /* 0xfffffffc00fc7947 */ /* 0x000fc0000383ffff */
[----:B------:R-:W-:-:S00]  /*07c0*/  NOP ;  /* 0x0000000000007918 */ /* 0x000fc00000000000 */
        /* <DEDUP_REMOVED lines=11> */
.L_x_1:


//--------------------- .nv.constant0.triton_poi_fused__unsafe_index_add_mul_sub_9 --------------------------
	.section	.nv.constant0.triton_poi_fused__unsafe_index_add_mul_sub_9,"a",@progbits
	.sectionflags	@""
	.align	4
.nv.constant0.triton_poi_fused__unsafe_index_add_mul_sub_9:
	.zero		596
